	.headerflags	@"EF_CUDA_TEXMODE_UNIFIED EF_CUDA_64BIT_ADDRESS EF_CUDA_ACCELERATORS EF_CUDA_SM90 EF_CUDA_VIRTUAL_SM(EF_CUDA_SM90)"
	.elftype	@"ET_EXEC"


//--------------------- .nv.info                  --------------------------
	.section	.nv.info,"",@"SHT_CUDA_INFO"
	.align	4


	//----- nvinfo : EIATTR_REGCOUNT
	.align		4
        /*0000*/ 	.byte	0x04, 0x2f
        /*0002*/ 	.short	(.L_1 - .L_0)
	.align		4
.L_0:
        /*0004*/ 	.word	index@(triton_poi_fused_convolution_relu_0)
        /*0008*/ 	.word	0x00000012


	//----- nvinfo : EIATTR_MIN_STACK_SIZE
	.align		4
.L_1:
        /*000c*/ 	.byte	0x04, 0x12
        /*000e*/ 	.short	(.L_3 - .L_2)
	.align		4
.L_2:
        /*0010*/ 	.word	index@(triton_poi_fused_convolution_relu_0)
        /*0014*/ 	.word	0x00000000


	//----- nvinfo : EIATTR_FRAME_SIZE
	.align		4
.L_3:
        /*0018*/ 	.byte	0x04, 0x11
        /*001a*/ 	.short	(.L_5 - .L_4)
	.align		4
.L_4:
        /*001c*/ 	.word	index@(triton_poi_fused_convolution_relu_0)
        /*0020*/ 	.word	0x00000000


	//----- nvinfo : EIATTR_MIN_STACK_SIZE
	.align		4
.L_5:
        /*0024*/ 	.byte	0x04, 0x12
        /*0026*/ 	.short	(.L_7 - .L_6)
	.align		4
.L_6:
        /*0028*/ 	.word	index@(triton_poi_fused_convolution_relu_0)
        /*002c*/ 	.word	0x00000000
.L_7:


//--------------------- .nv.info.triton_poi_fused_convolution_relu_0 --------------------------
	.section	.nv.info.triton_poi_fused_convolution_relu_0,"",@"SHT_CUDA_INFO"
	.sectionflags	@""
	.align	4


	//----- nvinfo : EIATTR_CUDA_API_VERSION
	.align		4
        /*0000*/ 	.byte	0x04, 0x37
        /*0002*/ 	.short	(.L_9 - .L_8)
.L_8:
        /*0004*/ 	.word	0x0000007c


	//----- nvinfo : EIATTR_KPARAM_INFO
	.align		4
.L_9:
        /*0008*/ 	.byte	0x04, 0x17
        /*000a*/ 	.short	(.L_11 - .L_10)
.L_10:
        /*000c*/ 	.word	0x00000000
        /*0010*/ 	.short	0x0002
        /*0012*/ 	.short	0x0010
        /*0014*/ 	.byte	0x00, 0xf0, 0x11, 0x00


	//----- nvinfo : EIATTR_KPARAM_INFO
	.align		4
.L_11:
        /*0018*/ 	.byte	0x04, 0x17
        /*001a*/ 	.short	(.L_13 - .L_12)
.L_12:
        /*001c*/ 	.word	0x00000000
        /*0020*/ 	.short	0x0001
        /*0022*/ 	.short	0x0008
        /*0024*/ 	.byte	0x00, 0xf4, 0x21, 0x00


	//----- nvinfo : EIATTR_KPARAM_INFO
	.align		4
.L_13:
        /*0028*/ 	.byte	0x04, 0x17
        /*002a*/ 	.short	(.L_15 - .L_14)
.L_14:
        /*002c*/ 	.word	0x00000000
        /*0030*/ 	.short	0x0000
        /*0032*/ 	.short	0x0000
        /*0034*/ 	.byte	0x00, 0xf4, 0x21, 0x00


	//----- nvinfo : EIATTR_SPARSE_MMA_MASK
	.align		4
.L_15:
        /*0038*/ 	.byte	0x03, 0x50
        /*003a*/ 	.short	0x0000


	//----- nvinfo : EIATTR_MAXREG_COUNT
	.align		4
        /*003c*/ 	.byte	0x03, 0x1b
        /*003e*/ 	.short	0x00ff


	//----- nvinfo : EIATTR_EXIT_INSTR_OFFSETS
	.align		4
        /*0040*/ 	.byte	0x04, 0x1c
        /*0042*/ 	.short	(.L_17 - .L_16)


	//   ....[0]....
.L_16:
        /*0044*/ 	.word	0x00000360


	//----- nvinfo : EIATTR_REQNTID
	.align		4
.L_17:
        /*0048*/ 	.byte	0x04, 0x10
        /*004a*/ 	.short	(.L_19 - .L_18)
.L_18:
        /*004c*/ 	.word	0x00000080
        /*0050*/ 	.word	0x00000001
        /*0054*/ 	.word	0x00000001


	//----- nvinfo : EIATTR_CBANK_PARAM_SIZE
	.align		4
.L_19:
        /*0058*/ 	.byte	0x03, 0x19
        /*005a*/ 	.short	0x0014


	//----- nvinfo : EIATTR_PARAM_CBANK
	.align		4
        /*005c*/ 	.byte	0x04, 0x0a
        /*005e*/ 	.short	(.L_21 - .L_20)
	.align		4
.L_20:
        /*0060*/ 	.word	index@(.nv.constant0.triton_poi_fused_convolution_relu_0)
        /*0064*/ 	.short	0x0210
        /*0066*/ 	.short	0x0014


	//----- nvinfo : EIATTR_SW_WAR
	.align		4
.L_21:
        /*0068*/ 	.byte	0x04, 0x36
        /*006a*/ 	.short	(.L_23 - .L_22)
.L_22:
        /*006c*/ 	.word	0x00000008
.L_23:


//--------------------- .nv.callgraph             --------------------------
	.section	.nv.callgraph,"",@"SHT_CUDA_CALLGRAPH"
	.align	4
	.sectionentsize	8
	.align		4
        /*0000*/ 	.word	0x00000000
	.align		4
        /*0004*/ 	.word	0xffffffff
	.align		4
        /*0008*/ 	.word	0x00000000
	.align		4
        /*000c*/ 	.word	0xfffffffe
	.align		4
        /*0010*/ 	.word	0x00000000
	.align		4
        /*0014*/ 	.word	0xfffffffd
	.align		4
        /*0018*/ 	.word	0x00000000
	.align		4
        /*001c*/ 	.word	0xfffffffc


//--------------------- .text.triton_poi_fused_convolution_relu_0 --------------------------
	.section	.text.triton_poi_fused_convolution_relu_0,"ax",@progbits
	.align	128
        .global         triton_poi_fused_convolution_relu_0
        .type           triton_poi_fused_convolution_relu_0,@function
        .size           triton_poi_fused_convolution_relu_0,(.L_x_1 - triton_poi_fused_convolution_relu_0)
        .other          triton_poi_fused_convolution_relu_0,@"STO_CUDA_ENTRY STV_DEFAULT"
triton_poi_fused_convolution_relu_0:
.text.triton_poi_fused_convolution_relu_0:
[----:B------:R-:W-:Y:S01]  /*0000*/  LDC R1, c[0x0][0x28] ;  /* 0x00000a00ff017b82 */ /* 0x000fe20000000800 */
[----:B------:R-:W1:Y:S07]  /*0010*/  S2R R0, SR_TID.X ;  /* 0x0000000000007919 */ /* 0x000e6e0000002100 */
[----:B------:R-:W2:Y:S01]  /*0020*/  LDC.64 R2, c[0x0][0x218] ;  /* 0x00008600ff027b82 */ /* 0x000ea20000000a00 */
[----:B------:R-:W-:Y:S01]  /*0030*/  ULDC.64 UR4, c[0x0][0x208] ;  /* 0x0000820000047ab9 */ /* 0x000fe20000000a00 */
[----:B------:R-:W3:Y:S06]  /*0040*/  S2R R5, SR_CTAID.X ;  /* 0x0000000000057919 */ /* 0x000eec0000002500 */
[----:B------:R-:W4:Y:S01]  /*0050*/  LDC.64 R8, c[0x0][0x210] ;  /* 0x00008400ff087b82 */ /* 0x000f220000000a00 */
[----:B-1----:R-:W-:Y:S01]  /*0060*/  IMAD.SHL.U32 R0, R0, 0x4, RZ ;  /* 0x0000000400007824 */ /* 0x002fe200078e00ff */
[----:B---3--:R-:W-:-:S04]  /*0070*/  SHF.R.S32.HI R4, RZ, 0x15, R5 ;  /* 0x00000015ff047819 */ /* 0x008fc80000011405 */
[----:B------:R-:W-:Y:S02]  /*0080*/  LOP3.LUT R0, R0, 0x1fc, RZ, 0xc0, !PT ;  /* 0x000001fc00007812 */ /* 0x000fe400078ec0ff */
[----:B------:R-:W-:-:S03]  /*0090*/  SGXT R4, R4, 0x1 ;  /* 0x000000010404781a */ /* 0x000fc60000000200 */
[----:B------:R-:W-:-:S04]  /*00a0*/  IMAD R5, R5, 0x400, R0 ;  /* 0x0000040005057824 */ /* 0x000fc800078e0200 */
[----:B----4-:R-:W-:Y:S01]  /*00b0*/  IMAD.WIDE R8, R5, 0x4, R8 ;  /* 0x0000000405087825 */ /* 0x010fe200078e0208 */
[----:B------:R-:W-:-:S04]  /*00c0*/  LEA.HI R4, R4, R5, RZ, 0xc ;  /* 0x0000000504047211 */ /* 0x000fc800078f60ff */
[----:B------:R-:W-:Y:S01]  /*00d0*/  SHF.R.S32.HI R0, RZ, 0xc, R4 ;  /* 0x0000000cff007819 */ /* 0x000fe20000011404 */
[----:B------:R-:W-:-:S03]  /*00e0*/  VIADD R4, R4, 0x200 ;  /* 0x0000020004047836 */ /* 0x000fc60000000000 */
[----:B------:R-:W-:Y:S02]  /*00f0*/  LEA.HI R6, R0, R0, RZ, 0x8 ;  /* 0x0000000000067211 */ /* 0x000fe400078f40ff */
[----:B------:R-:W-:Y:S02]  /*0100*/  SHF.R.S32.HI R4, RZ, 0xc, R4 ;  /* 0x0000000cff047819 */ /* 0x000fe40000011404 */
[----:B------:R-:W-:Y:S02]  /*0110*/  LOP3.LUT R7, R6, 0xffffff00, RZ, 0xc0, !PT ;  /* 0xffffff0006077812 */ /* 0x000fe400078ec0ff */
[----:B------:R-:W-:-:S03]  /*0120*/  LEA.HI R6, R4, R4, RZ, 0x8 ;  /* 0x0000000404067211 */ /* 0x000fc600078f40ff */
[----:B------:R-:W-:Y:S01]  /*0130*/  IMAD.IADD R7, R0, 0x1, -R7 ;  /* 0x0000000100077824 */ /* 0x000fe200078e0a07 */
[----:B------:R-:W-:-:S03]  /*0140*/  LOP3.LUT R13, R6, 0xffffff00, RZ, 0xc0, !PT ;  /* 0xffffff00060d7812 */ /* 0x000fc600078ec0ff */
[----:B--2---:R-:W-:-:S04]  /*0150*/  IMAD.WIDE R10, R7, 0x4, R2 ;  /* 0x00000004070a7825 */ /* 0x004fc800078e0202 */
[----:B------:R-:W-:Y:S02]  /*0160*/  IMAD.IADD R13, R4, 0x1, -R13 ;  /* 0x00000001040d7824 */ /* 0x000fe400078e0a0d */
[----:B------:R-:W2:Y:S02]  /*0170*/  LDG.E.128 R4, desc[UR4][R8.64] ;  /* 0x0000000408047981 */ /* 0x000ea4000c1e1d00 */
[----:B------:R-:W-:Y:S02]  /*0180*/  IMAD.WIDE R2, R13, 0x4, R2 ;  /* 0x000000040d027825 */ /* 0x000fe400078e0202 */
[----:B------:R-:W2:Y:S04]  /*0190*/  LDG.E.EL R10, desc[UR4][R10.64] ;  /* 0x000000040a0a7981 */ /* 0x000ea8000c2e1900 */
[----:B------:R-:W3:Y:S04]  /*01a0*/  LDG.E.EL R2, desc[UR4][R2.64] ;  /* 0x0000000402027981 */ /* 0x000ee8000c2e1900 */
[----:B------:R-:W3:Y:S01]  /*01b0*/  LDG.E.128 R12, desc[UR4][R8.64+0x800] ;  /* 0x00080004080c7981 */ /* 0x000ee2000c1e1d00 */
[CC--:B--2---:R-:W-:Y:S01]  /*01c0*/  FSETP.GEU.AND P6, PT, R5.reuse, -R10.reuse, PT ;  /* 0x8000000a0500720b */ /* 0x0c4fe20003fce000 */
[--C-:B------:R-:W-:Y:S01]  /*01d0*/  FADD R5, R5, R10.reuse ;  /* 0x0000000a05057221 */ /* 0x100fe20000000000 */
[CC--:B------:R-:W-:Y:S01]  /*01e0*/  FSETP.GEU.AND P0, PT, R6.reuse, -R10.reuse, PT ;  /* 0x8000000a0600720b */ /* 0x0c0fe20003f0e000 */
[--C-:B------:R-:W-:Y:S01]  /*01f0*/  FADD R6, R6, R10.reuse ;  /* 0x0000000a06067221 */ /* 0x100fe20000000000 */
[C---:B------:R-:W-:Y:S01]  /*0200*/  FSETP.GEU.AND P1, PT, R7.reuse, -R10, PT ;  /* 0x8000000a0700720b */ /* 0x040fe20003f2e000 */
[----:B------:R-:W-:Y:S01]  /*0210*/  FADD R7, R7, R10 ;  /* 0x0000000a07077221 */ /* 0x000fe20000000000 */
[----:B------:R-:W-:-:S02]  /*0220*/  SEL R5, R5, RZ, P6 ;  /* 0x000000ff05057207 */ /* 0x000fc40003000000 */
[CC--:B---3--:R-:W-:Y:S01]  /*0230*/  FSETP.GEU.AND P3, PT, R13.reuse, -R2.reuse, PT ;  /* 0x800000020d00720b */ /* 0x0c8fe20003f6e000 */
[--C-:B------:R-:W-:Y:S01]  /*0240*/  FADD R13, R13, R2.reuse ;  /* 0x000000020d0d7221 */ /* 0x100fe20000000000 */
[CC--:B------:R-:W-:Y:S01]  /*0250*/  FSETP.GEU.AND P4, PT, R14.reuse, -R2.reuse, PT ;  /* 0x800000020e00720b */ /* 0x0c0fe20003f8e000 */
[--C-:B------:R-:W-:Y:S01]  /*0260*/  FADD R14, R14, R2.reuse ;  /* 0x000000020e0e7221 */ /* 0x100fe20000000000 */
[C---:B------:R-:W-:Y:S01]  /*0270*/  FSETP.GEU.AND P5, PT, R15.reuse, -R2, PT ;  /* 0x800000020f00720b */ /* 0x040fe20003fae000 */
[----:B------:R-:W-:Y:S01]  /*0280*/  FADD R15, R15, R2 ;  /* 0x000000020f0f7221 */ /* 0x000fe20000000000 */
[C---:B------:R-:W-:Y:S01]  /*0290*/  FSETP.GEU.AND P2, PT, R4.reuse, -R10, PT ;  /* 0x8000000a0400720b */ /* 0x040fe20003f4e000 */
[----:B------:R-:W-:Y:S01]  /*02a0*/  FADD R4, R4, R10 ;  /* 0x0000000a04047221 */ /* 0x000fe20000000000 */
[C---:B------:R-:W-:Y:S01]  /*02b0*/  FSETP.GEU.AND P6, PT, R12.reuse, -R2, PT ;  /* 0x800000020c00720b */ /* 0x040fe20003fce000 */
[----:B------:R-:W-:Y:S01]  /*02c0*/  FADD R2, R12, R2 ;  /* 0x000000020c027221 */ /* 0x000fe20000000000 */
[----:B------:R-:W-:-:S02]  /*02d0*/  SEL R6, R6, RZ, P0 ;  /* 0x000000ff06067207 */ /* 0x000fc40000000000 */
[----:B------:R-:W-:Y:S02]  /*02e0*/  SEL R7, R7, RZ, P1 ;  /* 0x000000ff07077207 */ /* 0x000fe40000800000 */
[----:B------:R-:W-:Y:S02]  /*02f0*/  SEL R4, R4, RZ, P2 ;  /* 0x000000ff04047207 */ /* 0x000fe40001000000 */
[----:B------:R-:W-:Y:S02]  /*0300*/  SEL R13, R13, RZ, P3 ;  /* 0x000000ff0d0d7207 */ /* 0x000fe40001800000 */
[----:B------:R-:W-:Y:S01]  /*0310*/  SEL R14, R14, RZ, P4 ;  /* 0x000000ff0e0e7207 */ /* 0x000fe20002000000 */
[----:B------:R-:W-:Y:S01]  /*0320*/  STG.E.128 desc[UR4][R8.64], R4 ;  /* 0x0000000408007986 */ /* 0x000fe2000c101d04 */
[----:B------:R-:W-:Y:S02]  /*0330*/  SEL R15, R15, RZ, P5 ;  /* 0x000000ff0f0f7207 */ /* 0x000fe40002800000 */
[----:B------:R-:W-:-:S05]  /*0340*/  SEL R12, R2, RZ, P6 ;  /* 0x000000ff020c7207 */ /* 0x000fca0003000000 */
[----:B------:R-:W-:Y:S01]  /*0350*/  STG.E.128 desc[UR4][R8.64+0x800], R12 ;  /* 0x0008000c08007986 */ /* 0x000fe2000c101d04 */
[----:B------:R-:W-:Y:S05]  /*0360*/  EXIT ;  /* 0x000000000000794d */ /* 0x000fea0003800000 */
.L_x_0:
[----:B------:R-:W-:-:S00]  /*0370*/  BRA `(.L_x_0) ;  /* 0xfffffffc00fc7947 */ /* 0x000fc0000383ffff */
[----:B------:R-:W-:-:S00]  /*0380*/  NOP ;  /* 0x0000000000007918 */ /* 0x000fc00000000000 */
[----:B------:R-:W-:-:S00]  /*0390*/  NOP ;  /* 0x0000000000007918 */ /* 0x000fc00000000000 */
[----:B------:R-:W-:-:S00]  /*03a0*/  NOP ;  /* 0x0000000000007918 */ /* 0x000fc00000000000 */
[----:B------:R-:W-:-:S00]  /*03b0*/  NOP ;  /* 0x0000000000007918 */ /* 0x000fc00000000000 */
[----:B------:R-:W-:-:S00]  /*03c0*/  NOP ;  /* 0x0000000000007918 */ /* 0x000fc00000000000 */
[----:B------:R-:W-:-:S00]  /*03d0*/  NOP ;  /* 0x0000000000007918 */ /* 0x000fc00000000000 */
[----:B------:R-:W-:-:S00]  /*03e0*/  NOP ;  /* 0x0000000000007918 */ /* 0x000fc00000000000 */
[----:B------:R-:W-:-:S00]  /*03f0*/  NOP ;  /* 0x0000000000007918 */ /* 0x000fc00000000000 */
.L_x_1:


//--------------------- .nv.constant0.triton_poi_fused_convolution_relu_0 --------------------------
	.section	.nv.constant0.triton_poi_fused_convolution_relu_0,"a",@progbits
	.sectionflags	@""
	.align	4
.nv.constant0.triton_poi_fused_convolution_relu_0:
	.zero		548
